//
// Generated by NVIDIA NVVM Compiler
//
// Compiler Build ID: CL-36424714
// Cuda compilation tools, release 13.0, V13.0.88
// Based on NVVM 20.0.0
//

.version 9.0
.target sm_100
.address_size 64

	// .globl	_Z16multMatrixVectorPfS_S_j

.visible .entry _Z16multMatrixVectorPfS_S_j(
	.param .u64 .ptr .align 1 _Z16multMatrixVectorPfS_S_j_param_0,
	.param .u64 .ptr .align 1 _Z16multMatrixVectorPfS_S_j_param_1,
	.param .u64 .ptr .align 1 _Z16multMatrixVectorPfS_S_j_param_2,
	.param .u32 _Z16multMatrixVectorPfS_S_j_param_3
)
{
	.reg .pred 	%p<10>;
	.reg .b32 	%r<60>;
	.reg .b32 	%f<111>;
	.reg .b64 	%rd<78>;

	ld.param.u64 	%rd7, [_Z16multMatrixVectorPfS_S_j_param_0];
	ld.param.u64 	%rd8, [_Z16multMatrixVectorPfS_S_j_param_1];
	ld.param.u64 	%rd6, [_Z16multMatrixVectorPfS_S_j_param_2];
	ld.param.u32 	%r20, [_Z16multMatrixVectorPfS_S_j_param_3];
	cvta.to.global.u64 	%rd1, %rd8;
	cvta.to.global.u64 	%rd2, %rd7;
	mov.u32 	%r21, %tid.x;
	mov.u32 	%r22, %ctaid.x;
	mov.u32 	%r23, %ntid.x;
	mad.lo.s32 	%r1, %r22, %r23, %r21;
	setp.ge.u32 	%p1, %r1, %r20;
	@%p1 bra 	$L__BB0_14;
	mul.lo.s32 	%r2, %r20, %r1;
	and.b32  	%r3, %r20, 15;
	setp.lt.u32 	%p2, %r20, 16;
	mov.f32 	%f110, 0f00000000;
	mov.b32 	%r56, 0;
	@%p2 bra 	$L__BB0_4;
	and.b32  	%r56, %r20, -16;
	mov.f32 	%f110, 0f00000000;
	mov.b32 	%r54, 0;
$L__BB0_3:
	.pragma "nounroll";
	add.s32 	%r26, %r54, %r2;
	mul.wide.u32 	%rd9, %r26, 4;
	add.s64 	%rd10, %rd2, %rd9;
	ld.global.f32 	%f17, [%rd10];
	mul.wide.u32 	%rd11, %r54, 4;
	add.s64 	%rd12, %rd1, %rd11;
	ld.global.f32 	%f18, [%rd12];
	fma.rn.f32 	%f19, %f17, %f18, %f110;
	add.s32 	%r27, %r26, 1;
	mul.wide.u32 	%rd13, %r27, 4;
	add.s64 	%rd14, %rd2, %rd13;
	ld.global.f32 	%f20, [%rd14];
	ld.global.f32 	%f21, [%rd12+4];
	fma.rn.f32 	%f22, %f20, %f21, %f19;
	add.s32 	%r28, %r26, 2;
	mul.wide.u32 	%rd15, %r28, 4;
	add.s64 	%rd16, %rd2, %rd15;
	ld.global.f32 	%f23, [%rd16];
	ld.global.f32 	%f24, [%rd12+8];
	fma.rn.f32 	%f25, %f23, %f24, %f22;
	add.s32 	%r29, %r26, 3;
	mul.wide.u32 	%rd17, %r29, 4;
	add.s64 	%rd18, %rd2, %rd17;
	ld.global.f32 	%f26, [%rd18];
	ld.global.f32 	%f27, [%rd12+12];
	fma.rn.f32 	%f28, %f26, %f27, %f25;
	add.s32 	%r30, %r26, 4;
	mul.wide.u32 	%rd19, %r30, 4;
	add.s64 	%rd20, %rd2, %rd19;
	ld.global.f32 	%f29, [%rd20];
	ld.global.f32 	%f30, [%rd12+16];
	fma.rn.f32 	%f31, %f29, %f30, %f28;
	add.s32 	%r31, %r26, 5;
	mul.wide.u32 	%rd21, %r31, 4;
	add.s64 	%rd22, %rd2, %rd21;
	ld.global.f32 	%f32, [%rd22];
	ld.global.f32 	%f33, [%rd12+20];
	fma.rn.f32 	%f34, %f32, %f33, %f31;
	add.s32 	%r32, %r26, 6;
	mul.wide.u32 	%rd23, %r32, 4;
	add.s64 	%rd24, %rd2, %rd23;
	ld.global.f32 	%f35, [%rd24];
	ld.global.f32 	%f36, [%rd12+24];
	fma.rn.f32 	%f37, %f35, %f36, %f34;
	add.s32 	%r33, %r26, 7;
	mul.wide.u32 	%rd25, %r33, 4;
	add.s64 	%rd26, %rd2, %rd25;
	ld.global.f32 	%f38, [%rd26];
	ld.global.f32 	%f39, [%rd12+28];
	fma.rn.f32 	%f40, %f38, %f39, %f37;
	add.s32 	%r34, %r26, 8;
	mul.wide.u32 	%rd27, %r34, 4;
	add.s64 	%rd28, %rd2, %rd27;
	ld.global.f32 	%f41, [%rd28];
	ld.global.f32 	%f42, [%rd12+32];
	fma.rn.f32 	%f43, %f41, %f42, %f40;
	add.s32 	%r35, %r26, 9;
	mul.wide.u32 	%rd29, %r35, 4;
	add.s64 	%rd30, %rd2, %rd29;
	ld.global.f32 	%f44, [%rd30];
	ld.global.f32 	%f45, [%rd12+36];
	fma.rn.f32 	%f46, %f44, %f45, %f43;
	add.s32 	%r36, %r26, 10;
	mul.wide.u32 	%rd31, %r36, 4;
	add.s64 	%rd32, %rd2, %rd31;
	ld.global.f32 	%f47, [%rd32];
	ld.global.f32 	%f48, [%rd12+40];
	fma.rn.f32 	%f49, %f47, %f48, %f46;
	add.s32 	%r37, %r26, 11;
	mul.wide.u32 	%rd33, %r37, 4;
	add.s64 	%rd34, %rd2, %rd33;
	ld.global.f32 	%f50, [%rd34];
	ld.global.f32 	%f51, [%rd12+44];
	fma.rn.f32 	%f52, %f50, %f51, %f49;
	add.s32 	%r38, %r26, 12;
	mul.wide.u32 	%rd35, %r38, 4;
	add.s64 	%rd36, %rd2, %rd35;
	ld.global.f32 	%f53, [%rd36];
	ld.global.f32 	%f54, [%rd12+48];
	fma.rn.f32 	%f55, %f53, %f54, %f52;
	add.s32 	%r39, %r26, 13;
	mul.wide.u32 	%rd37, %r39, 4;
	add.s64 	%rd38, %rd2, %rd37;
	ld.global.f32 	%f56, [%rd38];
	ld.global.f32 	%f57, [%rd12+52];
	fma.rn.f32 	%f58, %f56, %f57, %f55;
	add.s32 	%r40, %r26, 14;
	mul.wide.u32 	%rd39, %r40, 4;
	add.s64 	%rd40, %rd2, %rd39;
	ld.global.f32 	%f59, [%rd40];
	ld.global.f32 	%f60, [%rd12+56];
	fma.rn.f32 	%f61, %f59, %f60, %f58;
	add.s32 	%r41, %r26, 15;
	mul.wide.u32 	%rd41, %r41, 4;
	add.s64 	%rd42, %rd2, %rd41;
	ld.global.f32 	%f62, [%rd42];
	ld.global.f32 	%f63, [%rd12+60];
	fma.rn.f32 	%f110, %f62, %f63, %f61;
	add.s32 	%r54, %r54, 16;
	setp.ne.s32 	%p3, %r54, %r56;
	@%p3 bra 	$L__BB0_3;
$L__BB0_4:
	setp.eq.s32 	%p4, %r3, 0;
	@%p4 bra 	$L__BB0_13;
	and.b32  	%r8, %r20, 7;
	setp.lt.u32 	%p5, %r3, 8;
	@%p5 bra 	$L__BB0_7;
	add.s32 	%r42, %r56, %r2;
	mul.wide.u32 	%rd43, %r42, 4;
	add.s64 	%rd44, %rd2, %rd43;
	ld.global.f32 	%f65, [%rd44];
	mul.wide.u32 	%rd45, %r56, 4;
	add.s64 	%rd46, %rd1, %rd45;
	ld.global.f32 	%f66, [%rd46];
	fma.rn.f32 	%f67, %f65, %f66, %f110;
	add.s32 	%r43, %r42, 1;
	mul.wide.u32 	%rd47, %r43, 4;
	add.s64 	%rd48, %rd2, %rd47;
	ld.global.f32 	%f68, [%rd48];
	ld.global.f32 	%f69, [%rd46+4];
	fma.rn.f32 	%f70, %f68, %f69, %f67;
	add.s32 	%r44, %r42, 2;
	mul.wide.u32 	%rd49, %r44, 4;
	add.s64 	%rd50, %rd2, %rd49;
	ld.global.f32 	%f71, [%rd50];
	ld.global.f32 	%f72, [%rd46+8];
	fma.rn.f32 	%f73, %f71, %f72, %f70;
	add.s32 	%r45, %r42, 3;
	mul.wide.u32 	%rd51, %r45, 4;
	add.s64 	%rd52, %rd2, %rd51;
	ld.global.f32 	%f74, [%rd52];
	ld.global.f32 	%f75, [%rd46+12];
	fma.rn.f32 	%f76, %f74, %f75, %f73;
	add.s32 	%r46, %r42, 4;
	mul.wide.u32 	%rd53, %r46, 4;
	add.s64 	%rd54, %rd2, %rd53;
	ld.global.f32 	%f77, [%rd54];
	ld.global.f32 	%f78, [%rd46+16];
	fma.rn.f32 	%f79, %f77, %f78, %f76;
	add.s32 	%r47, %r42, 5;
	mul.wide.u32 	%rd55, %r47, 4;
	add.s64 	%rd56, %rd2, %rd55;
	ld.global.f32 	%f80, [%rd56];
	ld.global.f32 	%f81, [%rd46+20];
	fma.rn.f32 	%f82, %f80, %f81, %f79;
	add.s32 	%r48, %r42, 6;
	mul.wide.u32 	%rd57, %r48, 4;
	add.s64 	%rd58, %rd2, %rd57;
	ld.global.f32 	%f83, [%rd58];
	ld.global.f32 	%f84, [%rd46+24];
	fma.rn.f32 	%f85, %f83, %f84, %f82;
	add.s32 	%r49, %r42, 7;
	mul.wide.u32 	%rd59, %r49, 4;
	add.s64 	%rd60, %rd2, %rd59;
	ld.global.f32 	%f86, [%rd60];
	ld.global.f32 	%f87, [%rd46+28];
	fma.rn.f32 	%f110, %f86, %f87, %f85;
	add.s32 	%r56, %r56, 8;
$L__BB0_7:
	setp.eq.s32 	%p6, %r8, 0;
	@%p6 bra 	$L__BB0_13;
	and.b32  	%r11, %r20, 3;
	setp.lt.u32 	%p7, %r8, 4;
	@%p7 bra 	$L__BB0_10;
	add.s32 	%r50, %r56, %r2;
	mul.wide.u32 	%rd61, %r50, 4;
	add.s64 	%rd62, %rd2, %rd61;
	ld.global.f32 	%f89, [%rd62];
	mul.wide.u32 	%rd63, %r56, 4;
	add.s64 	%rd64, %rd1, %rd63;
	ld.global.f32 	%f90, [%rd64];
	fma.rn.f32 	%f91, %f89, %f90, %f110;
	add.s32 	%r51, %r50, 1;
	mul.wide.u32 	%rd65, %r51, 4;
	add.s64 	%rd66, %rd2, %rd65;
	ld.global.f32 	%f92, [%rd66];
	ld.global.f32 	%f93, [%rd64+4];
	fma.rn.f32 	%f94, %f92, %f93, %f91;
	add.s32 	%r52, %r50, 2;
	mul.wide.u32 	%rd67, %r52, 4;
	add.s64 	%rd68, %rd2, %rd67;
	ld.global.f32 	%f95, [%rd68];
	ld.global.f32 	%f96, [%rd64+8];
	fma.rn.f32 	%f97, %f95, %f96, %f94;
	add.s32 	%r53, %r50, 3;
	mul.wide.u32 	%rd69, %r53, 4;
	add.s64 	%rd70, %rd2, %rd69;
	ld.global.f32 	%f98, [%rd70];
	ld.global.f32 	%f99, [%rd64+12];
	fma.rn.f32 	%f110, %f98, %f99, %f97;
	add.s32 	%r56, %r56, 4;
$L__BB0_10:
	setp.eq.s32 	%p8, %r11, 0;
	@%p8 bra 	$L__BB0_13;
	mul.wide.u32 	%rd71, %r56, 4;
	add.s64 	%rd77, %rd1, %rd71;
	add.s32 	%r59, %r56, %r2;
	neg.s32 	%r58, %r11;
$L__BB0_12:
	.pragma "nounroll";
	mul.wide.u32 	%rd72, %r59, 4;
	add.s64 	%rd73, %rd2, %rd72;
	ld.global.f32 	%f100, [%rd73];
	ld.global.f32 	%f101, [%rd77];
	fma.rn.f32 	%f110, %f100, %f101, %f110;
	add.s64 	%rd77, %rd77, 4;
	add.s32 	%r59, %r59, 1;
	add.s32 	%r58, %r58, 1;
	setp.ne.s32 	%p9, %r58, 0;
	@%p9 bra 	$L__BB0_12;
$L__BB0_13:
	cvta.to.global.u64 	%rd74, %rd6;
	mul.wide.s32 	%rd75, %r1, 4;
	add.s64 	%rd76, %rd74, %rd75;
	st.global.f32 	[%rd76], %f110;
$L__BB0_14:
	ret;

}


// ===== COMPILED SASS (sm_100) =====

	.target	sm_100

	.elftype	@"ET_EXEC"


//--------------------- .note.nv.tkinfo           --------------------------
	.section	.note.nv.tkinfo,"",@"SHT_NOTE"
	.sectionflags	@"SHF_NOTE_NV_TKINFO"
	.tkinfo
        /*0018*/ 	.word	0x00000002
        /*0030*/ 	.string	""
        /*0030*/ 	.string	"ptxas"
        /*0030*/ 	.string	"Cuda compilation tools, release 13.0, V13.0.88"
        /*0030*/ 	.string	"Build cuda_13.0.r13.0/compiler.36424714_0"
        /*0030*/ 	.string	"-arch sm_100 -m 64 "



//--------------------- .note.nv.cuinfo           --------------------------
	.section	.note.nv.cuinfo,"",@"SHT_NOTE"
	.sectionflags	@"SHF_NOTE_NV_CUINFO"
        /*0018*/ 	.short	0x0002
        /*001a*/ 	.short	0x0064
        /*001c*/ 	.short	0x0082
	.zero		2


//--------------------- .nv.info                  --------------------------
	.section	.nv.info,"",@"SHT_CUDA_INFO"
	.align	4


	//----- nvinfo : EIATTR_REGCOUNT
	.align		4
        /*0000*/ 	.byte	0x04, 0x2f
        /*0002*/ 	.short	(.L_1 - .L_0)
	.align		4
.L_0:
        /*0004*/ 	.word	index@(_Z16multMatrixVectorPfS_S_j)
        /*0008*/ 	.word	0x00000020


	//----- nvinfo : EIATTR_FRAME_SIZE
	.align		4
.L_1:
        /*000c*/ 	.byte	0x04, 0x11
        /*000e*/ 	.short	(.L_3 - .L_2)
	.align		4
.L_2:
        /*0010*/ 	.word	index@(_Z16multMatrixVectorPfS_S_j)
        /*0014*/ 	.word	0x00000000


	//----- nvinfo : EIATTR_MIN_STACK_SIZE
	.align		4
.L_3:
        /*0018*/ 	.byte	0x04, 0x12
        /*001a*/ 	.short	(.L_5 - .L_4)
	.align		4
.L_4:
        /*001c*/ 	.word	index@(_Z16multMatrixVectorPfS_S_j)
        /*0020*/ 	.word	0x00000000
.L_5:


//--------------------- .nv.compat                --------------------------
	.section	.nv.compat,"",@"SHT_CUDA_COMPAT_INFO"
	.align	4
        /*0000*/ 	.byte	0x02, 0x09, 0x00, 0x00, 0x02, 0x02, 0x01, 0x00, 0x02, 0x05, 0x05, 0x00, 0x03, 0x07, 0x01, 0x01
        /*0010*/ 	.byte	0x02, 0x03, 0x00, 0x00, 0x02, 0x06, 0x01, 0x00, 0x04, 0x0b, 0x08, 0x00, 0x09, 0x00, 0x00, 0x00
        /*0020*/ 	.byte	0x00, 0x00, 0x00, 0x00


//--------------------- .nv.info._Z16multMatrixVectorPfS_S_j --------------------------
	.section	.nv.info._Z16multMatrixVectorPfS_S_j,"",@"SHT_CUDA_INFO"
	.sectionflags	@""
	.align	4


	//----- nvinfo : EIATTR_CUDA_API_VERSION
	.align		4
        /*0000*/ 	.byte	0x04, 0x37
        /*0002*/ 	.short	(.L_7 - .L_6)
.L_6:
        /*0004*/ 	.word	0x00000082


	//----- nvinfo : EIATTR_KPARAM_INFO
	.align		4
.L_7:
        /*0008*/ 	.byte	0x04, 0x17
        /*000a*/ 	.short	(.L_9 - .L_8)
.L_8:
        /*000c*/ 	.word	0x00000000
        /*0010*/ 	.short	0x0003
        /*0012*/ 	.short	0x0018
        /*0014*/ 	.byte	0x00, 0xf0, 0x11, 0x00


	//----- nvinfo : EIATTR_KPARAM_INFO
	.align		4
.L_9:
        /*0018*/ 	.byte	0x04, 0x17
        /*001a*/ 	.short	(.L_11 - .L_10)
.L_10:
        /*001c*/ 	.word	0x00000000
        /*0020*/ 	.short	0x0002
        /*0022*/ 	.short	0x0010
        /*0024*/ 	.byte	0x00, 0xf5, 0x21, 0x00


	//----- nvinfo : EIATTR_KPARAM_INFO
	.align		4
.L_11:
        /*0028*/ 	.byte	0x04, 0x17
        /*002a*/ 	.short	(.L_13 - .L_12)
.L_12:
        /*002c*/ 	.word	0x00000000
        /*0030*/ 	.short	0x0001
        /*0032*/ 	.short	0x0008
        /*0034*/ 	.byte	0x00, 0xf5, 0x21, 0x00


	//----- nvinfo : EIATTR_KPARAM_INFO
	.align		4
.L_13:
        /*0038*/ 	.byte	0x04, 0x17
        /*003a*/ 	.short	(.L_15 - .L_14)
.L_14:
        /*003c*/ 	.word	0x00000000
        /*0040*/ 	.short	0x0000
        /*0042*/ 	.short	0x0000
        /*0044*/ 	.byte	0x00, 0xf5, 0x21, 0x00


	//----- nvinfo : EIATTR_SPARSE_MMA_MASK
	.align		4
.L_15:
        /*0048*/ 	.byte	0x03, 0x50
        /*004a*/ 	.short	0x0000


	//----- nvinfo : EIATTR_MAXREG_COUNT
	.align		4
        /*004c*/ 	.byte	0x03, 0x1b
        /*004e*/ 	.short	0x00ff


	//----- nvinfo : EIATTR_MERCURY_ISA_VERSION
	.align		4
        /*0050*/ 	.byte	0x03, 0x5f
        /*0052*/ 	.short	0x0101


	//----- nvinfo : EIATTR_VRC_CTA_INIT_COUNT
	.align		4
        /*0054*/ 	.byte	0x02, 0x4a
	.zero		1
	.zero		1


	//----- nvinfo : EIATTR_EXIT_INSTR_OFFSETS
	.align		4
        /*0058*/ 	.byte	0x04, 0x1c
        /*005a*/ 	.short	(.L_17 - .L_16)


	//   ....[0]....
.L_16:
        /*005c*/ 	.word	0x00000070


	//   ....[1]....
        /*0060*/ 	.word	0x00000ce0


	//----- nvinfo : EIATTR_CBANK_PARAM_SIZE
	.align		4
.L_17:
        /*0064*/ 	.byte	0x03, 0x19
        /*0066*/ 	.short	0x001c


	//----- nvinfo : EIATTR_PARAM_CBANK
	.align		4
        /*0068*/ 	.byte	0x04, 0x0a
        /*006a*/ 	.short	(.L_19 - .L_18)
	.align		4
.L_18:
        /*006c*/ 	.word	index@(.nv.constant0._Z16multMatrixVectorPfS_S_j)
        /*0070*/ 	.short	0x0380
        /*0072*/ 	.short	0x001c


	//----- nvinfo : EIATTR_SW_WAR
	.align		4
.L_19:
        /*0074*/ 	.byte	0x04, 0x36
        /*0076*/ 	.short	(.L_21 - .L_20)
.L_20:
        /*0078*/ 	.word	0x00000008
.L_21:


//--------------------- .nv.callgraph             --------------------------
	.section	.nv.callgraph,"",@"SHT_CUDA_CALLGRAPH"
	.align	4
	.sectionentsize	8
	.align		4
        /*0000*/ 	.word	0x00000000
	.align		4
        /*0004*/ 	.word	0xffffffff
	.align		4
        /*0008*/ 	.word	0x00000000
	.align		4
        /*000c*/ 	.word	0xfffffffe
	.align		4
        /*0010*/ 	.word	0x00000000
	.align		4
        /*0014*/ 	.word	0xfffffffd
	.align		4
        /*0018*/ 	.word	0x00000000
	.align		4
        /*001c*/ 	.word	0xfffffffc


//--------------------- .text._Z16multMatrixVectorPfS_S_j --------------------------
	.section	.text._Z16multMatrixVectorPfS_S_j,"ax",@progbits
	.align	128
        .global         _Z16multMatrixVectorPfS_S_j
        .type           _Z16multMatrixVectorPfS_S_j,@function
        .size           _Z16multMatrixVectorPfS_S_j,(.L_x_7 - _Z16multMatrixVectorPfS_S_j)
        .other          _Z16multMatrixVectorPfS_S_j,@"STO_CUDA_ENTRY STV_DEFAULT"
_Z16multMatrixVectorPfS_S_j:
.text._Z16multMatrixVectorPfS_S_j:
[----:B------:R-:W-:Y:S01]  /*0000*/  LDC R1, c[0x0][0x37c] ;  /* 0x0000df00ff017b82 */ /* 0x000fe20000000800 */
[----:B------:R-:W0:Y:S07]  /*0010*/  S2R R14, SR_TID.X ;  /* 0x00000000000e7919 */ /* 0x000e2e0000002100 */
[----:B------:R-:W0:Y:S01]  /*0020*/  S2UR UR4, SR_CTAID.X ;  /* 0x00000000000479c3 */ /* 0x000e220000002500 */
[----:B------:R-:W1:Y:S07]  /*0030*/  LDCU UR8, c[0x0][0x398] ;  /* 0x00007300ff0877ac */ /* 0x000e6e0008000800 */
[----:B------:R-:W0:Y:S02]  /*0040*/  LDC R3, c[0x0][0x360] ;  /* 0x0000d800ff037b82 */ /* 0x000e240000000800 */
[----:B0-----:R-:W-:-:S05]  /*0050*/  IMAD R14, R3, UR4, R14 ;  /* 0x00000004030e7c24 */ /* 0x001fca000f8e020e */
[----:B-1----:R-:W-:-:S13]  /*0060*/  ISETP.GE.U32.AND P0, PT, R14, UR8, PT ;  /* 0x000000080e007c0c */ /* 0x002fda000bf06070 */
[----:B------:R-:W-:Y:S05]  /*0070*/  @P0 EXIT ;  /* 0x000000000000094d */ /* 0x000fea0003800000 */
[----:B------:R-:W-:Y:S01]  /*0080*/  UISETP.GE.U32.AND UP0, UPT, UR8, 0x10, UPT ;  /* 0x000000100800788c */ /* 0x000fe2000bf06070 */
[----:B------:R-:W-:Y:S01]  /*0090*/  HFMA2 R0, -RZ, RZ, 0, 0 ;  /* 0x00000000ff007431 */ /* 0x000fe200000001ff */
[----:B------:R-:W-:Y:S01]  /*00a0*/  MOV R17, RZ ;  /* 0x000000ff00117202 */ /* 0x000fe20000000f00 */
[----:B------:R-:W-:Y:S01]  /*00b0*/  ULOP3.LUT UR4, UR8, 0xf, URZ, 0xc0, !UPT ;  /* 0x0000000f08047892 */ /* 0x000fe2000f8ec0ff */
[----:B------:R-:W0:Y:S05]  /*00c0*/  LDCU.64 UR6, c[0x0][0x358] ;  /* 0x00006b00ff0677ac */ /* 0x000e2a0008000a00 */
[----:B------:R-:W-:Y:S06]  /*00d0*/  BRA.U !UP0, `(.L_x_0) ;  /* 0x0000000508687547 */ /* 0x000fec000b800000 */
[----:B------:R-:W-:Y:S01]  /*00e0*/  ULOP3.LUT UR5, UR8, 0xfffffff0, URZ, 0xc0, !UPT ;  /* 0xfffffff008057892 */ /* 0x000fe2000f8ec0ff */
[----:B------:R-:W-:Y:S02]  /*00f0*/  MOV R0, RZ ;  /* 0x000000ff00007202 */ /* 0x000fe40000000f00 */
[----:B------:R-:W-:-:S03]  /*0100*/  MOV R15, RZ ;  /* 0x000000ff000f7202 */ /* 0x000fc60000000f00 */
[----:B------:R-:W-:-:S07]  /*0110*/  MOV R17, UR5 ;  /* 0x0000000500117c02 */ /* 0x000fce0008000f00 */
.L_x_1:
[----:B------:R-:W1:Y:S01]  /*0120*/  LDC.64 R6, c[0x0][0x380] ;  /* 0x0000e000ff067b82 */ /* 0x000e620000000a00 */
[----:B------:R-:W-:-:S05]  /*0130*/  IMAD R21, R14, UR8, R15 ;  /* 0x000000080e157c24 */ /* 0x000fca000f8e020f */
[C---:B------:R-:W-:Y:S02]  /*0140*/  IADD3 R13, PT, PT, R21.reuse, 0x1, RZ ;  /* 0x00000001150d7810 */ /* 0x040fe40007ffe0ff */
[----:B------:R-:W2:Y:S01]  /*0150*/  LDC.64 R4, c[0x0][0x388] ;  /* 0x0000e200ff047b82 */ /* 0x000ea20000000a00 */
[C---:B------:R-:W-:Y:S02]  /*0160*/  IADD3 R11, PT, PT, R21.reuse, 0x2, RZ ;  /* 0x00000002150b7810 */ /* 0x040fe40007ffe0ff */
[C---:B------:R-:W-:Y:S01]  /*0170*/  IADD3 R9, PT, PT, R21.reuse, 0x3, RZ ;  /* 0x0000000315097810 */ /* 0x040fe20007ffe0ff */
[----:B-1----:R-:W-:-:S04]  /*0180*/  IMAD.WIDE.U32 R28, R21, 0x4, R6 ;  /* 0x00000004151c7825 */ /* 0x002fc800078e0006 */
[----:B------:R-:W-:Y:S02]  /*0190*/  IMAD.WIDE.U32 R12, R13, 0x4, R6 ;  /* 0x000000040d0c7825 */ /* 0x000fe400078e0006 */
[----:B0-----:R-:W3:Y:S02]  /*01a0*/  LDG.E R28, desc[UR6][R28.64] ;  /* 0x000000061c1c7981 */ /* 0x001ee4000c1e1900 */
[----:B--2---:R-:W-:Y:S02]  /*01b0*/  IMAD.WIDE.U32 R4, R15, 0x4, R4 ;  /* 0x000000040f047825 */ /* 0x004fe400078e0004 */
[----:B------:R0:W2:Y:S04]  /*01c0*/  LDG.E R2, desc[UR6][R12.64] ;  /* 0x000000060c027981 */ /* 0x0000a8000c1e1900 */
[----:B------:R-:W3:Y:S01]  /*01d0*/  LDG.E R3, desc[UR6][R4.64] ;  /* 0x0000000604037981 */ /* 0x000ee2000c1e1900 */
[----:B------:R-:W-:Y:S01]  /*01e0*/  IMAD.WIDE.U32 R10, R11, 0x4, R6 ;  /* 0x000000040b0a7825 */ /* 0x000fe200078e0006 */
[----:B------:R-:W-:-:S02]  /*01f0*/  IADD3 R23, PT, PT, R21, 0x4, RZ ;  /* 0x0000000415177810 */ /* 0x000fc40007ffe0ff */
[----:B------:R-:W2:Y:S01]  /*0200*/  LDG.E R26, desc[UR6][R4.64+0x4] ;  /* 0x00000406041a7981 */ /* 0x000ea2000c1e1900 */
[----:B------:R-:W-:Y:S01]  /*0210*/  IMAD.WIDE.U32 R8, R9, 0x4, R6 ;  /* 0x0000000409087825 */ /* 0x000fe200078e0006 */
[C---:B------:R-:W-:Y:S02]  /*0220*/  IADD3 R25, PT, PT, R21.reuse, 0x5, RZ ;  /* 0x0000000515197810 */ /* 0x040fe40007ffe0ff */
[----:B------:R1:W4:Y:S04]  /*0230*/  LDG.E R19, desc[UR6][R10.64] ;  /* 0x000000060a137981 */ /* 0x000328000c1e1900 */
[----:B------:R-:W4:Y:S01]  /*0240*/  LDG.E R16, desc[UR6][R4.64+0x8] ;  /* 0x0000080604107981 */ /* 0x000f22000c1e1900 */
[----:B0-----:R-:W-:-:S03]  /*0250*/  IADD3 R13, PT, PT, R21, 0x6, RZ ;  /* 0x00000006150d7810 */ /* 0x001fc60007ffe0ff */
[----:B------:R-:W5:Y:S01]  /*0260*/  LDG.E R18, desc[UR6][R4.64+0xc] ;  /* 0x00000c0604127981 */ /* 0x000f62000c1e1900 */
[----:B-1----:R-:W-:-:S03]  /*0270*/  IMAD.WIDE.U32 R10, R23, 0x4, R6 ;  /* 0x00000004170a7825 */ /* 0x002fc600078e0006 */
[----:B------:R0:W5:Y:S04]  /*0280*/  LDG.E R23, desc[UR6][R8.64] ;  /* 0x0000000608177981 */ /* 0x000168000c1e1900 */
[----:B------:R-:W5:Y:S01]  /*0290*/  LDG.E R20, desc[UR6][R4.64+0x10] ;  /* 0x0000100604147981 */ /* 0x000f62000c1e1900 */
[----:B------:R-:W-:-:S03]  /*02a0*/  IMAD.WIDE.U32 R12, R13, 0x4, R6 ;  /* 0x000000040d0c7825 */ /* 0x000fc600078e0006 */
[----:B------:R-:W5:Y:S01]  /*02b0*/  LDG.E R27, desc[UR6][R4.64+0x14] ;  /* 0x00001406041b7981 */ /* 0x000f62000c1e1900 */
[----:B0-----:R-:W-:-:S03]  /*02c0*/  IMAD.WIDE.U32 R8, R25, 0x4, R6 ;  /* 0x0000000419087825 */ /* 0x001fc600078e0006 */
[----:B------:R-:W5:Y:S04]  /*02d0*/  LDG.E R25, desc[UR6][R10.64] ;  /* 0x000000060a197981 */ /* 0x000f68000c1e1900 */
[----:B------:R-:W5:Y:S04]  /*02e0*/  LDG.E R22, desc[UR6][R8.64] ;  /* 0x0000000608167981 */ /* 0x000f68000c1e1900 */
[----:B------:R0:W5:Y:S04]  /*02f0*/  LDG.E R24, desc[UR6][R12.64] ;  /* 0x000000060c187981 */ /* 0x000168000c1e1900 */
[----:B------:R-:W5:Y:S01]  /*0300*/  LDG.E R29, desc[UR6][R4.64+0x18] ;  /* 0x00001806041d7981 */ /* 0x000f62000c1e1900 */
[----:B0-----:R-:W-:-:S05]  /*0310*/  IADD3 R13, PT, PT, R21, 0xa, RZ ;  /* 0x0000000a150d7810 */ /* 0x001fca0007ffe0ff */
[----:B------:R-:W-:-:S04]  /*0320*/  IMAD.WIDE.U32 R12, R13, 0x4, R6 ;  /* 0x000000040d0c7825 */ /* 0x000fc800078e0006 */
[----:B---3--:R-:W-:Y:S01]  /*0330*/  FFMA R3, R28, R3, R0 ;  /* 0x000000031c037223 */ /* 0x008fe20000000000 */
[C---:B------:R-:W-:Y:S02]  /*0340*/  IADD3 R0, PT, PT, R21.reuse, 0x7, RZ ;  /* 0x0000000715007810 */ /* 0x040fe40007ffe0ff */
[----:B------:R-:W-:Y:S01]  /*0350*/  IADD3 R28, PT, PT, R21, 0x8, RZ ;  /* 0x00000008151c7810 */ /* 0x000fe20007ffe0ff */
[----:B--2---:R-:W-:Y:S02]  /*0360*/  FFMA R26, R2, R26, R3 ;  /* 0x0000001a021a7223 */ /* 0x004fe40000000003 */
[----:B------:R-:W-:-:S04]  /*0370*/  IMAD.WIDE.U32 R2, R0, 0x4, R6 ;  /* 0x0000000400027825 */ /* 0x000fc800078e0006 */
[----:B------:R-:W-:Y:S01]  /*0380*/  IMAD.WIDE.U32 R10, R28, 0x4, R6 ;  /* 0x000000041c0a7825 */ /* 0x000fe200078e0006 */
[----:B------:R-:W-:-:S03]  /*0390*/  IADD3 R28, PT, PT, R21, 0x9, RZ ;  /* 0x00000009151c7810 */ /* 0x000fc60007ffe0ff */
[----:B----4-:R-:W-:Y:S01]  /*03a0*/  FFMA R26, R19, R16, R26 ;  /* 0x00000010131a7223 */ /* 0x010fe2000000001a */
[----:B------:R0:W2:Y:S04]  /*03b0*/  LDG.E R0, desc[UR6][R2.64] ;  /* 0x0000000602007981 */ /* 0x0000a8000c1e1900 */
[----:B------:R-:W2:Y:S01]  /*03c0*/  LDG.E R19, desc[UR6][R4.64+0x1c] ;  /* 0x00001c0604137981 */ /* 0x000ea2000c1e1900 */
[----:B------:R-:W-:-:S04]  /*03d0*/  IMAD.WIDE.U32 R8, R28, 0x4, R6 ;  /* 0x000000041c087825 */ /* 0x000fc800078e0006 */
[----:B-----5:R-:W-:Y:S01]  /*03e0*/  FFMA R18, R23, R18, R26 ;  /* 0x0000001217127223 */ /* 0x020fe2000000001a */
[----:B------:R-:W3:Y:S01]  /*03f0*/  LDG.E R10, desc[UR6][R10.64] ;  /* 0x000000060a0a7981 */ /* 0x000ee2000c1e1900 */
[----:B------:R-:W-:-:S03]  /*0400*/  IADD3 R28, PT, PT, R21, 0xb, RZ ;  /* 0x0000000b151c7810 */ /* 0x000fc60007ffe0ff */
[----:B------:R-:W3:Y:S01]  /*0410*/  LDG.E R23, desc[UR6][R4.64+0x20] ;  /* 0x0000200604177981 */ /* 0x000ee2000c1e1900 */
[----:B------:R-:W-:-:S03]  /*0420*/  IADD3 R26, PT, PT, R21, 0xc, RZ ;  /* 0x0000000c151a7810 */ /* 0x000fc60007ffe0ff */
[----:B------:R1:W4:Y:S01]  /*0430*/  LDG.E R16, desc[UR6][R8.64] ;  /* 0x0000000608107981 */ /* 0x000322000c1e1900 */
[----:B------:R-:W-:-:S03]  /*0440*/  FFMA R20, R25, R20, R18 ;  /* 0x0000001419147223 */ /* 0x000fc60000000012 */
[----:B------:R5:W4:Y:S01]  /*0450*/  LDG.E R11, desc[UR6][R12.64] ;  /* 0x000000060c0b7981 */ /* 0x000b22000c1e1900 */
[----:B0-----:R-:W-:-:S03]  /*0460*/  IMAD.WIDE.U32 R2, R28, 0x4, R6 ;  /* 0x000000041c027825 */ /* 0x001fc600078e0006 */
[----:B------:R-:W4:Y:S01]  /*0470*/  LDG.E R25, desc[UR6][R4.64+0x24] ;  /* 0x0000240604197981 */ /* 0x000f22000c1e1900 */
[----:B------:R-:W-:Y:S01]  /*0480*/  FFMA R27, R22, R27, R20 ;  /* 0x0000001b161b7223 */ /* 0x000fe20000000014 */
[----:B------:R-:W-:Y:S02]  /*0490*/  IADD3 R22, PT, PT, R21, 0xd, RZ ;  /* 0x0000000d15167810 */ /* 0x000fe40007ffe0ff */
[----:B------:R-:W4:Y:S01]  /*04a0*/  LDG.E R20, desc[UR6][R4.64+0x28] ;  /* 0x0000280604147981 */ /* 0x000f22000c1e1900 */
[----:B-1----:R-:W-:-:S04]  /*04b0*/  IMAD.WIDE.U32 R8, R26, 0x4, R6 ;  /* 0x000000041a087825 */ /* 0x002fc800078e0006 */
[----:B------:R-:W-:Y:S01]  /*04c0*/  FFMA R29, R24, R29, R27 ;  /* 0x0000001d181d7223 */ /* 0x000fe2000000001b */
[----:B------:R0:W4:Y:S01]  /*04d0*/  LDG.E R18, desc[UR6][R2.64] ;  /* 0x0000000602127981 */ /* 0x000122000c1e1900 */
[C---:B------:R-:W-:Y:S01]  /*04e0*/  IADD3 R24, PT, PT, R21.reuse, 0xe, RZ ;  /* 0x0000000e15187810 */ /* 0x040fe20007ffe0ff */
[----:B-----5:R-:W-:Y:S02]  /*04f0*/  IMAD.WIDE.U32 R12, R22, 0x4, R6 ;  /* 0x00000004160c7825 */ /* 0x020fe400078e0006 */
[----:B------:R-:W5:Y:S01]  /*0500*/  LDG.E R27, desc[UR6][R4.64+0x2c] ;  /* 0x00002c06041b7981 */ /* 0x000f62000c1e1900 */
[----:B------:R-:W-:-:S03]  /*0510*/  IADD3 R26, PT, PT, R21, 0xf, RZ ;  /* 0x0000000f151a7810 */ /* 0x000fc60007ffe0ff */
[----:B------:R-:W5:Y:S01]  /*0520*/  LDG.E R8, desc[UR6][R8.64] ;  /* 0x0000000608087981 */ /* 0x000f62000c1e1900 */
[----:B0-----:R-:W-:-:S03]  /*0530*/  IMAD.WIDE.U32 R2, R24, 0x4, R6 ;  /* 0x0000000418027825 */ /* 0x001fc600078e0006 */
[----:B------:R-:W5:Y:S01]  /*0540*/  LDG.E R22, desc[UR6][R4.64+0x30] ;  /* 0x0000300604167981 */ /* 0x000f62000c1e1900 */
[----:B------:R-:W-:-:S03]  /*0550*/  IMAD.WIDE.U32 R6, R26, 0x4, R6 ;  /* 0x000000041a067825 */ /* 0x000fc600078e0006 */
[----:B------:R-:W5:Y:S04]  /*0560*/  LDG.E R12, desc[UR6][R12.64] ;  /* 0x000000060c0c7981 */ /* 0x000f68000c1e1900 */
[----:B------:R-:W5:Y:S04]  /*0570*/  LDG.E R21, desc[UR6][R4.64+0x34] ;  /* 0x0000340604157981 */ /* 0x000f68000c1e1900 */
[----:B------:R-:W5:Y:S04]  /*0580*/  LDG.E R2, desc[UR6][R2.64] ;  /* 0x0000000602027981 */ /* 0x000f68000c1e1900 */
[----:B------:R-:W5:Y:S04]  /*0590*/  LDG.E R24, desc[UR6][R4.64+0x38] ;  /* 0x0000380604187981 */ /* 0x000f68000c1e1900 */
[----:B------:R-:W5:Y:S04]  /*05a0*/  LDG.E R6, desc[UR6][R6.64] ;  /* 0x0000000606067981 */ /* 0x000f68000c1e1900 */
[----:B------:R-:W5:Y:S01]  /*05b0*/  LDG.E R26, desc[UR6][R4.64+0x3c] ;  /* 0x00003c06041a7981 */ /* 0x000f62000c1e1900 */
[----:B------:R-:W-:-:S04]  /*05c0*/  IADD3 R15, PT, PT, R15, 0x10, RZ ;  /* 0x000000100f0f7810 */ /* 0x000fc80007ffe0ff */
[----:B------:R-:W-:Y:S01]  /*05d0*/  ISETP.NE.AND P0, PT, R15, R17, PT ;  /* 0x000000110f00720c */ /* 0x000fe20003f05270 */
[----:B--2---:R-:W-:-:S04]  /*05e0*/  FFMA R19, R0, R19, R29 ;  /* 0x0000001300137223 */ /* 0x004fc8000000001d */
[----:B---3--:R-:W-:-:S04]  /*05f0*/  FFMA R19, R10, R23, R19 ;  /* 0x000000170a137223 */ /* 0x008fc80000000013 */
[----:B----4-:R-:W-:-:S04]  /*0600*/  FFMA R16, R16, R25, R19 ;  /* 0x0000001910107223 */ /* 0x010fc80000000013 */
[----:B------:R-:W-:-:S04]  /*0610*/  FFMA R11, R11, R20, R16 ;  /* 0x000000140b0b7223 */ /* 0x000fc80000000010 */
[----:B-----5:R-:W-:-:S04]  /*0620*/  FFMA R11, R18, R27, R11 ;  /* 0x0000001b120b7223 */ /* 0x020fc8000000000b */
[----:B------:R-:W-:-:S04]  /*0630*/  FFMA R11, R8, R22, R11 ;  /* 0x00000016080b7223 */ /* 0x000fc8000000000b */
[----:B------:R-:W-:-:S04]  /*0640*/  FFMA R11, R12, R21, R11 ;  /* 0x000000150c0b7223 */ /* 0x000fc8000000000b */
[----:B------:R-:W-:-:S04]  /*0650*/  FFMA R11, R2, R24, R11 ;  /* 0x00000018020b7223 */ /* 0x000fc8000000000b */
[----:B------:R-:W-:Y:S01]  /*0660*/  FFMA R0, R6, R26, R11 ;  /* 0x0000001a06007223 */ /* 0x000fe2000000000b */
[----:B------:R-:W-:Y:S06]  /*0670*/  @P0 BRA `(.L_x_1) ;  /* 0xfffffff800a80947 */ /* 0x000fec000383ffff */
.L_x_0:
[----:B------:R-:W-:-:S09]  /*0680*/  UISETP.NE.AND UP0, UPT, UR4, URZ, UPT ;  /* 0x000000ff0400728c */ /* 0x000fd2000bf05270 */
[----:B------:R-:W-:Y:S05]  /*0690*/  BRA.U !UP0, `(.L_x_2) ;  /* 0x0000000508847547 */ /* 0x000fea000b800000 */
[----:B------:R-:W-:Y:S02]  /*06a0*/  UISETP.GE.U32.AND UP0, UPT, UR4, 0x8, UPT ;  /* 0x000000080400788c */ /* 0x000fe4000bf06070 */
[----:B------:R-:W-:-:S04]  /*06b0*/  ULOP3.LUT UR5, UR8, 0x7, URZ, 0xc0, !UPT ;  /* 0x0000000708057892 */ /* 0x000fc8000f8ec0ff */
[----:B------:R-:W-:-:S03]  /*06c0*/  UISETP.NE.AND UP1, UPT, UR5, URZ, UPT ;  /* 0x000000ff0500728c */ /* 0x000fc6000bf25270 */
[----:B------:R-:W-:Y:S08]  /*06d0*/  BRA.U !UP0, `(.L_x_3) ;  /* 0x0000000108b07547 */ /* 0x000ff0000b800000 */
[----:B------:R-:W1:Y:S01]  /*06e0*/  LDC.64 R4, c[0x0][0x380] ;  /* 0x0000e000ff047b82 */ /* 0x000e620000000a00 */
[----:B------:R-:W-:-:S05]  /*06f0*/  IMAD R11, R14, UR8, R17 ;  /* 0x000000080e0b7c24 */ /* 0x000fca000f8e0211 */
[C---:B------:R-:W-:Y:S02]  /*0700*/  IADD3 R9, PT, PT, R11.reuse, 0x1, RZ ;  /* 0x000000010b097810 */ /* 0x040fe40007ffe0ff */
[----:B------:R-:W2:Y:S01]  /*0710*/  LDC.64 R2, c[0x0][0x388] ;  /* 0x0000e200ff027b82 */ /* 0x000ea20000000a00 */
[C---:B------:R-:W-:Y:S02]  /*0720*/  IADD3 R29, PT, PT, R11.reuse, 0x2, RZ ;  /* 0x000000020b1d7810 */ /* 0x040fe40007ffe0ff */
[C---:B------:R-:W-:Y:S02]  /*0730*/  IADD3 R21, PT, PT, R11.reuse, 0x3, RZ ;  /* 0x000000030b157810 */ /* 0x040fe40007ffe0ff */
[C---:B------:R-:W-:Y:S01]  /*0740*/  IADD3 R25, PT, PT, R11.reuse, 0x4, RZ ;  /* 0x000000040b197810 */ /* 0x040fe20007ffe0ff */
[----:B-1----:R-:W-:-:S04]  /*0750*/  IMAD.WIDE.U32 R6, R11, 0x4, R4 ;  /* 0x000000040b067825 */ /* 0x002fc800078e0004 */
[----:B------:R-:W-:Y:S01]  /*0760*/  IMAD.WIDE.U32 R8, R9, 0x4, R4 ;  /* 0x0000000409087825 */ /* 0x000fe200078e0004 */
[----:B0-----:R0:W3:Y:S03]  /*0770*/  LDG.E R15, desc[UR6][R6.64] ;  /* 0x00000006060f7981 */ /* 0x0010e6000c1e1900 */
[----:B--2---:R-:W-:Y:S01]  /*0780*/  IMAD.WIDE.U32 R2, R17, 0x4, R2 ;  /* 0x0000000411027825 */ /* 0x004fe200078e0002 */
[----:B------:R1:W2:Y:S04]  /*0790*/  LDG.E R12, desc[UR6][R8.64] ;  /* 0x00000006080c7981 */ /* 0x0002a8000c1e1900 */
[----:B------:R-:W3:Y:S01]  /*07a0*/  LDG.E R13, desc[UR6][R2.64] ;  /* 0x00000006020d7981 */ /* 0x000ee2000c1e1900 */
[----:B------:R-:W-:-:S03]  /*07b0*/  IMAD.WIDE.U32 R28, R29, 0x4, R4 ;  /* 0x000000041d1c7825 */ /* 0x000fc600078e0004 */
[----:B------:R-:W2:Y:S01]  /*07c0*/  LDG.E R19, desc[UR6][R2.64+0x4] ;  /* 0x0000040602137981 */ /* 0x000ea2000c1e1900 */
[--C-:B------:R-:W-:Y:S01]  /*07d0*/  IMAD.WIDE.U32 R20, R21, 0x4, R4.reuse ;  /* 0x0000000415147825 */ /* 0x100fe200078e0004 */
[----:B------:R-:W-:Y:S02]  /*07e0*/  IADD3 R27, PT, PT, R11, 0x5, RZ ;  /* 0x000000050b1b7810 */ /* 0x000fe40007ffe0ff */
[----:B------:R-:W4:Y:S01]  /*07f0*/  LDG.E R16, desc[UR6][R28.64] ;  /* 0x000000061c107981 */ /* 0x000f22000c1e1900 */
[----:B0-----:R-:W-:-:S03]  /*0800*/  IMAD.WIDE.U32 R6, R25, 0x4, R4 ;  /* 0x0000000419067825 */ /* 0x001fc600078e0004 */
[----:B------:R-:W4:Y:S01]  /*0810*/  LDG.E R23, desc[UR6][R2.64+0x8] ;  /* 0x0000080602177981 */ /* 0x000f22000c1e1900 */
[----:B------:R-:W-:Y:S01]  /*0820*/  IADD3 R10, PT, PT, R11, 0x6, RZ ;  /* 0x000000060b0a7810 */ /* 0x000fe20007ffe0ff */
[--C-:B-1----:R-:W-:Y:S02]  /*0830*/  IMAD.WIDE.U32 R8, R27, 0x4, R4.reuse ;  /* 0x000000041b087825 */ /* 0x102fe400078e0004 */
[----:B------:R-:W5:Y:S04]  /*0840*/  LDG.E R20, desc[UR6][R20.64] ;  /* 0x0000000614147981 */ /* 0x000f68000c1e1900 */
[----:B------:R-:W5:Y:S01]  /*0850*/  LDG.E R25, desc[UR6][R2.64+0xc] ;  /* 0x00000c0602197981 */ /* 0x000f62000c1e1900 */
[----:B------:R-:W-:Y:S01]  /*0860*/  IADD3 R18, PT, PT, R11, 0x7, RZ ;  /* 0x000000070b127810 */ /* 0x000fe20007ffe0ff */
[----:B------:R-:W-:-:S02]  /*0870*/  IMAD.WIDE.U32 R10, R10, 0x4, R4 ;  /* 0x000000040a0a7825 */ /* 0x000fc400078e0004 */
[----:B------:R-:W5:Y:S04]  /*0880*/  LDG.E R6, desc[UR6][R6.64] ;  /* 0x0000000606067981 */ /* 0x000f68000c1e1900 */
        /* <DEDUP_REMOVED lines=8> */
[----:B------:R-:W-:Y:S01]  /*0910*/  IADD3 R17, PT, PT, R17, 0x8, RZ ;  /* 0x0000000811117810 */ /* 0x000fe20007ffe0ff */
[----:B---3--:R-:W-:-:S04]  /*0920*/  FFMA R13, R15, R13, R0 ;  /* 0x0000000d0f0d7223 */ /* 0x008fc80000000000 */
[----:B--2---:R-:W-:-:S04]  /*0930*/  FFMA R13, R12, R19, R13 ;  /* 0x000000130c0d7223 */ /* 0x004fc8000000000d */
[----:B----4-:R-:W-:-:S04]  /*0940*/  FFMA R13, R16, R23, R13 ;  /* 0x00000017100d7223 */ /* 0x010fc8000000000d */
[----:B-----5:R-:W-:-:S04]  /*0950*/  FFMA R13, R20, R25, R13 ;  /* 0x00000019140d7223 */ /* 0x020fc8000000000d */
[----:B------:R-:W-:-:S04]  /*0960*/  FFMA R13, R6, R27, R13 ;  /* 0x0000001b060d7223 */ /* 0x000fc8000000000d */
[----:B------:R-:W-:-:S04]  /*0970*/  FFMA R8, R8, R29, R13 ;  /* 0x0000001d08087223 */ /* 0x000fc8000000000d */
[----:B------:R-:W-:-:S04]  /*0980*/  FFMA R8, R11, R18, R8 ;  /* 0x000000120b087223 */ /* 0x000fc80000000008 */
[----:B------:R-:W-:-:S07]  /*0990*/  FFMA R0, R5, R21, R8 ;  /* 0x0000001505007223 */ /* 0x000fce0000000008 */
.L_x_3:
        /* <DEDUP_REMOVED lines=15> */
[----:B------:R-:W2:Y:S02]  /*0a90*/  LDG.E R8, desc[UR6][R8.64] ;  /* 0x0000000608087981 */ /* 0x000ea4000c1e1900 */
[--C-:B------:R-:W-:Y:S02]  /*0aa0*/  IMAD.WIDE.U32 R10, R13, 0x4, R4.reuse ;  /* 0x000000040d0a7825 */ /* 0x100fe400078e0004 */
[----:B------:R-:W3:Y:S02]  /*0ab0*/  LDG.E R12, desc[UR6][R2.64] ;  /* 0x00000006020c7981 */ /* 0x000ee4000c1e1900 */
[----:B------:R-:W-:-:S02]  /*0ac0*/  IMAD.WIDE.U32 R4, R15, 0x4, R4 ;  /* 0x000000040f047825 */ /* 0x000fc400078e0004 */
[----:B------:R-:W2:Y:S04]  /*0ad0*/  LDG.E R13, desc[UR6][R2.64+0x4] ;  /* 0x00000406020d7981 */ /* 0x000ea8000c1e1900 */
[----:B------:R-:W4:Y:S04]  /*0ae0*/  LDG.E R10, desc[UR6][R10.64] ;  /* 0x000000060a0a7981 */ /* 0x000f28000c1e1900 */
[----:B------:R-:W4:Y:S04]  /*0af0*/  LDG.E R15, desc[UR6][R2.64+0x8] ;  /* 0x00000806020f7981 */ /* 0x000f28000c1e1900 */
[----:B------:R-:W5:Y:S04]  /*0b00*/  LDG.E R4, desc[UR6][R4.64] ;  /* 0x0000000604047981 */ /* 0x000f68000c1e1900 */
[----:B------:R-:W5:Y:S01]  /*0b10*/  LDG.E R16, desc[UR6][R2.64+0xc] ;  /* 0x00000c0602107981 */ /* 0x000f62000c1e1900 */
[----:B------:R-:W-:Y:S01]  /*0b20*/  IADD3 R17, PT, PT, R17, 0x4, RZ ;  /* 0x0000000411117810 */ /* 0x000fe20007ffe0ff */
[----:B---3--:R-:W-:-:S04]  /*0b30*/  FFMA R7, R7, R12, R0 ;  /* 0x0000000c07077223 */ /* 0x008fc80000000000 */
[----:B--2---:R-:W-:-:S04]  /*0b40*/  FFMA R7, R8, R13, R7 ;  /* 0x0000000d08077223 */ /* 0x004fc80000000007 */
[----:B----4-:R-:W-:-:S04]  /*0b50*/  FFMA R7, R10, R15, R7 ;  /* 0x0000000f0a077223 */ /* 0x010fc80000000007 */
[----:B-----5:R-:W-:-:S07]  /*0b60*/  FFMA R0, R4, R16, R7 ;  /* 0x0000001004007223 */ /* 0x020fce0000000007 */
.L_x_4:
[----:B------:R-:W-:Y:S05]  /*0b70*/  BRA.U !UP1, `(.L_x_2) ;  /* 0x00000001094c7547 */ /* 0x000fea000b800000 */
[----:B------:R-:W1:Y:S01]  /*0b80*/  LDC.64 R2, c[0x0][0x388] ;  /* 0x0000e200ff027b82 */ /* 0x000e620000000a00 */
[----:B------:R-:W-:-:S07]  /*0b90*/  UIADD3 UR4, UPT, UPT, -UR4, URZ, URZ ;  /* 0x000000ff04047290 */ /* 0x000fce000fffe1ff */
[----:B------:R-:W2:Y:S01]  /*0ba0*/  LDC.64 R6, c[0x0][0x380] ;  /* 0x0000e000ff067b82 */ /* 0x000ea20000000a00 */
[----:B-1----:R-:W-:-:S04]  /*0bb0*/  IMAD.WIDE.U32 R2, R17, 0x4, R2 ;  /* 0x0000000411027825 */ /* 0x002fc800078e0002 */
[----:B------:R-:W-:Y:S01]  /*0bc0*/  IMAD R17, R14, UR8, R17 ;  /* 0x000000080e117c24 */ /* 0x000fe2000f8e0211 */
[----:B------:R-:W-:Y:S02]  /*0bd0*/  MOV R8, R2 ;  /* 0x0000000200087202 */ /* 0x000fe40000000f00 */
[----:B------:R-:W-:-:S07]  /*0be0*/  MOV R9, R3 ;  /* 0x0000000300097202 */ /* 0x000fce0000000f00 */
.L_x_5:
[----:B--2---:R-:W-:Y:S01]  /*0bf0*/  IMAD.WIDE.U32 R2, R17, 0x4, R6 ;  /* 0x0000000411027825 */ /* 0x004fe200078e0006 */
[----:B------:R-:W-:Y:S02]  /*0c00*/  MOV R4, R8 ;  /* 0x0000000800047202 */ /* 0x000fe40000000f00 */
[----:B------:R-:W-:-:S03]  /*0c10*/  MOV R5, R9 ;  /* 0x0000000900057202 */ /* 0x000fc60000000f00 */
[----:B0-----:R-:W2:Y:S04]  /*0c20*/  LDG.E R3, desc[UR6][R2.64] ;  /* 0x0000000602037981 */ /* 0x001ea8000c1e1900 */
[----:B------:R-:W2:Y:S01]  /*0c30*/  LDG.E R4, desc[UR6][R4.64] ;  /* 0x0000000604047981 */ /* 0x000ea2000c1e1900 */
[----:B------:R-:W-:Y:S01]  /*0c40*/  UIADD3 UR4, UPT, UPT, UR4, 0x1, URZ ;  /* 0x0000000104047890 */ /* 0x000fe2000fffe0ff */
[----:B------:R-:W-:Y:S02]  /*0c50*/  IADD3 R8, P0, PT, R8, 0x4, RZ ;  /* 0x0000000408087810 */ /* 0x000fe40007f1e0ff */
[----:B------:R-:W-:Y:S01]  /*0c60*/  IADD3 R17, PT, PT, R17, 0x1, RZ ;  /* 0x0000000111117810 */ /* 0x000fe20007ffe0ff */
[----:B------:R-:W-:Y:S01]  /*0c70*/  UISETP.NE.AND UP0, UPT, UR4, URZ, UPT ;  /* 0x000000ff0400728c */ /* 0x000fe2000bf05270 */
[----:B------:R-:W-:Y:S01]  /*0c80*/  IADD3.X R9, PT, PT, RZ, R9, RZ, P0, !PT ;  /* 0x00000009ff097210 */ /* 0x000fe200007fe4ff */
[----:B--2---:R-:W-:-:S07]  /*0c90*/  FFMA R0, R3, R4, R0 ;  /* 0x0000000403007223 */ /* 0x004fce0000000000 */
[----:B------:R-:W-:Y:S05]  /*0ca0*/  BRA.U UP0, `(.L_x_5) ;  /* 0xfffffffd00d07547 */ /* 0x000fea000b83ffff */
.L_x_2:
[----:B------:R-:W1:Y:S02]  /*0cb0*/  LDC.64 R2, c[0x0][0x390] ;  /* 0x0000e400ff027b82 */ /* 0x000e640000000a00 */
[----:B-1----:R-:W-:-:S05]  /*0cc0*/  IMAD.WIDE R14, R14, 0x4, R2 ;  /* 0x000000040e0e7825 */ /* 0x002fca00078e0202 */
[----:B0-----:R-:W-:Y:S01]  /*0cd0*/  STG.E desc[UR6][R14.64], R0 ;  /* 0x000000000e007986 */ /* 0x001fe2000c101906 */
[----:B------:R-:W-:Y:S05]  /*0ce0*/  EXIT ;  /* 0x000000000000794d */ /* 0x000fea0003800000 */
.L_x_6:
[----:B------:R-:W-:-:S00]  /*0cf0*/  BRA `(.L_x_6) ;  /* 0xfffffffc00fc7947 */ /* 0x000fc0000383ffff */
[----:B------:R-:W-:-:S00]  /*0d00*/  NOP ;  /* 0x0000000000007918 */ /* 0x000fc00000000000 */
[----:B------:R-:W-:-:S00]  /*0d10*/  NOP ;  /* 0x0000000000007918 */ /* 0x000fc00000000000 */
[----:B------:R-:W-:-:S00]  /*0d20*/  NOP ;  /* 0x0000000000007918 */ /* 0x000fc00000000000 */
[----:B------:R-:W-:-:S00]  /*0d30*/  NOP ;  /* 0x0000000000007918 */ /* 0x000fc00000000000 */
[----:B------:R-:W-:-:S00]  /*0d40*/  NOP ;  /* 0x0000000000007918 */ /* 0x000fc00000000000 */
[----:B------:R-:W-:-:S00]  /*0d50*/  NOP ;  /* 0x0000000000007918 */ /* 0x000fc00000000000 */
[----:B------:R-:W-:-:S00]  /*0d60*/  NOP ;  /* 0x0000000000007918 */ /* 0x000fc00000000000 */
[----:B------:R-:W-:-:S00]  /*0d70*/  NOP ;  /* 0x0000000000007918 */ /* 0x000fc00000000000 */
.L_x_7:


//--------------------- .nv.shared.reserved.0     --------------------------
	.section	.nv.shared.reserved.0,"aw",@nobits
	.weak		__nv_reservedSMEM_offset_0_alias
	.size		__nv_reservedSMEM_offset_0_alias, 0, 64
	.other		__nv_reservedSMEM_offset_0_alias,@"STO_CUDA_RESERVED_SHARED STV_DEFAULT"
__nv_reservedSMEM_offset_0_alias:
	.zero		0
	.zero		64


//--------------------- .nv.constant0._Z16multMatrixVectorPfS_S_j --------------------------
	.section	.nv.constant0._Z16multMatrixVectorPfS_S_j,"a",@progbits
	.sectionflags	@""
	.align	4
.nv.constant0._Z16multMatrixVectorPfS_S_j:
	.zero		924


//--------------------- SYMBOLS --------------------------

	.type		.nv.reservedSmem.offset0,@object
	.size		.nv.reservedSmem.offset0,0x4
